	.headerflags	@"EF_CUDA_TEXMODE_UNIFIED EF_CUDA_64BIT_ADDRESS EF_CUDA_ACCELERATORS EF_CUDA_SM90 EF_CUDA_VIRTUAL_SM(EF_CUDA_SM90)"
	.elftype	@"ET_EXEC"


//--------------------- .nv.info                  --------------------------
	.section	.nv.info,"",@"SHT_CUDA_INFO"
	.align	4


	//----- nvinfo : EIATTR_REGCOUNT
	.align		4
        /*0000*/ 	.byte	0x04, 0x2f
        /*0002*/ 	.short	(.L_1 - .L_0)
	.align		4
.L_0:
        /*0004*/ 	.word	index@(triton_poi_fused_convolution_hardtanh_backward_8)
        /*0008*/ 	.word	0x00000010


	//----- nvinfo : EIATTR_MIN_STACK_SIZE
	.align		4
.L_1:
        /*000c*/ 	.byte	0x04, 0x12
        /*000e*/ 	.short	(.L_3 - .L_2)
	.align		4
.L_2:
        /*0010*/ 	.word	index@(triton_poi_fused_convolution_hardtanh_backward_8)
        /*0014*/ 	.word	0x00000000


	//----- nvinfo : EIATTR_FRAME_SIZE
	.align		4
.L_3:
        /*0018*/ 	.byte	0x04, 0x11
        /*001a*/ 	.short	(.L_5 - .L_4)
	.align		4
.L_4:
        /*001c*/ 	.word	index@(triton_poi_fused_convolution_hardtanh_backward_8)
        /*0020*/ 	.word	0x00000000


	//----- nvinfo : EIATTR_MIN_STACK_SIZE
	.align		4
.L_5:
        /*0024*/ 	.byte	0x04, 0x12
        /*0026*/ 	.short	(.L_7 - .L_6)
	.align		4
.L_6:
        /*0028*/ 	.word	index@(triton_poi_fused_convolution_hardtanh_backward_8)
        /*002c*/ 	.word	0x00000000
.L_7:


//--------------------- .nv.info.triton_poi_fused_convolution_hardtanh_backward_8 --------------------------
	.section	.nv.info.triton_poi_fused_convolution_hardtanh_backward_8,"",@"SHT_CUDA_INFO"
	.sectionflags	@""
	.align	4


	//----- nvinfo : EIATTR_CUDA_API_VERSION
	.align		4
        /*0000*/ 	.byte	0x04, 0x37
        /*0002*/ 	.short	(.L_9 - .L_8)
.L_8:
        /*0004*/ 	.word	0x0000007c


	//----- nvinfo : EIATTR_KPARAM_INFO
	.align		4
.L_9:
        /*0008*/ 	.byte	0x04, 0x17
        /*000a*/ 	.short	(.L_11 - .L_10)
.L_10:
        /*000c*/ 	.word	0x00000000
        /*0010*/ 	.short	0x0003
        /*0012*/ 	.short	0x0018
        /*0014*/ 	.byte	0x00, 0xf0, 0x11, 0x00


	//----- nvinfo : EIATTR_KPARAM_INFO
	.align		4
.L_11:
        /*0018*/ 	.byte	0x04, 0x17
        /*001a*/ 	.short	(.L_13 - .L_12)
.L_12:
        /*001c*/ 	.word	0x00000000
        /*0020*/ 	.short	0x0002
        /*0022*/ 	.short	0x0010
        /*0024*/ 	.byte	0x00, 0xf4, 0x21, 0x00


	//----- nvinfo : EIATTR_KPARAM_INFO
	.align		4
.L_13:
        /*0028*/ 	.byte	0x04, 0x17
        /*002a*/ 	.short	(.L_15 - .L_14)
.L_14:
        /*002c*/ 	.word	0x00000000
        /*0030*/ 	.short	0x0001
        /*0032*/ 	.short	0x0008
        /*0034*/ 	.byte	0x00, 0xf4, 0x21, 0x00


	//----- nvinfo : EIATTR_KPARAM_INFO
	.align		4
.L_15:
        /*0038*/ 	.byte	0x04, 0x17
        /*003a*/ 	.short	(.L_17 - .L_16)
.L_16:
        /*003c*/ 	.word	0x00000000
        /*0040*/ 	.short	0x0000
        /*0042*/ 	.short	0x0000
        /*0044*/ 	.byte	0x00, 0xf4, 0x21, 0x00


	//----- nvinfo : EIATTR_SPARSE_MMA_MASK
	.align		4
.L_17:
        /*0048*/ 	.byte	0x03, 0x50
        /*004a*/ 	.short	0x0000


	//----- nvinfo : EIATTR_MAXREG_COUNT
	.align		4
        /*004c*/ 	.byte	0x03, 0x1b
        /*004e*/ 	.short	0x00ff


	//----- nvinfo : EIATTR_EXIT_INSTR_OFFSETS
	.align		4
        /*0050*/ 	.byte	0x04, 0x1c
        /*0052*/ 	.short	(.L_19 - .L_18)


	//   ....[0]....
.L_18:
        /*0054*/ 	.word	0x000002d0


	//   ....[1]....
        /*0058*/ 	.word	0x000002f0


	//----- nvinfo : EIATTR_REQNTID
	.align		4
.L_19:
        /*005c*/ 	.byte	0x04, 0x10
        /*005e*/ 	.short	(.L_21 - .L_20)
.L_20:
        /*0060*/ 	.word	0x00000080
        /*0064*/ 	.word	0x00000001
        /*0068*/ 	.word	0x00000001


	//----- nvinfo : EIATTR_CBANK_PARAM_SIZE
	.align		4
.L_21:
        /*006c*/ 	.byte	0x03, 0x19
        /*006e*/ 	.short	0x001c


	//----- nvinfo : EIATTR_PARAM_CBANK
	.align		4
        /*0070*/ 	.byte	0x04, 0x0a
        /*0072*/ 	.short	(.L_23 - .L_22)
	.align		4
.L_22:
        /*0074*/ 	.word	index@(.nv.constant0.triton_poi_fused_convolution_hardtanh_backward_8)
        /*0078*/ 	.short	0x0210
        /*007a*/ 	.short	0x001c


	//----- nvinfo : EIATTR_SW_WAR
	.align		4
.L_23:
        /*007c*/ 	.byte	0x04, 0x36
        /*007e*/ 	.short	(.L_25 - .L_24)
.L_24:
        /*0080*/ 	.word	0x00000008
.L_25:


//--------------------- .nv.callgraph             --------------------------
	.section	.nv.callgraph,"",@"SHT_CUDA_CALLGRAPH"
	.align	4
	.sectionentsize	8
	.align		4
        /*0000*/ 	.word	0x00000000
	.align		4
        /*0004*/ 	.word	0xffffffff
	.align		4
        /*0008*/ 	.word	0x00000000
	.align		4
        /*000c*/ 	.word	0xfffffffe
	.align		4
        /*0010*/ 	.word	0x00000000
	.align		4
        /*0014*/ 	.word	0xfffffffd
	.align		4
        /*0018*/ 	.word	0x00000000
	.align		4
        /*001c*/ 	.word	0xfffffffc


//--------------------- .text.triton_poi_fused_convolution_hardtanh_backward_8 --------------------------
	.section	.text.triton_poi_fused_convolution_hardtanh_backward_8,"ax",@progbits
	.align	128
        .global         triton_poi_fused_convolution_hardtanh_backward_8
        .type           triton_poi_fused_convolution_hardtanh_backward_8,@function
        .size           triton_poi_fused_convolution_hardtanh_backward_8,(.L_x_1 - triton_poi_fused_convolution_hardtanh_backward_8)
        .other          triton_poi_fused_convolution_hardtanh_backward_8,@"STO_CUDA_ENTRY STV_DEFAULT"
triton_poi_fused_convolution_hardtanh_backward_8:
.text.triton_poi_fused_convolution_hardtanh_backward_8:
[----:B------:R-:W0:Y:S02]  /*0000*/  LDC R1, c[0x0][0x28] ;  /* 0x00000a00ff017b82 */ /* 0x000e240000000800 */
[----:B------:R-:W1:Y:S01]  /*0010*/  S2R R0, SR_TID.X ;  /* 0x0000000000007919 */ /* 0x000e620000002100 */
[----:B------:R-:W2:Y:S01]  /*0020*/  LDC.64 R12, c[0x0][0x218] ;  /* 0x00008600ff0c7b82 */ /* 0x000ea20000000a00 */
[----:B------:R-:W-:Y:S02]  /*0030*/  CS2R R8, SRZ ;  /* 0x0000000000087805 */ /* 0x000fe4000001ff00 */
[----:B------:R-:W-:Y:S01]  /*0040*/  CS2R R10, SRZ ;  /* 0x00000000000a7805 */ /* 0x000fe2000001ff00 */
[----:B------:R-:W3:Y:S01]  /*0050*/  S2R R3, SR_CTAID.X ;  /* 0x0000000000037919 */ /* 0x000ee20000002500 */
[----:B------:R-:W-:Y:S01]  /*0060*/  CS2R R6, SRZ ;  /* 0x0000000000067805 */ /* 0x000fe2000001ff00 */
[----:B------:R-:W-:Y:S01]  /*0070*/  ULDC.64 UR4, c[0x0][0x208] ;  /* 0x0000820000047ab9 */ /* 0x000fe20000000a00 */
[----:B------:R-:W-:Y:S01]  /*0080*/  ULDC.64 UR6, c[0x0][0x220] ;  /* 0x0000880000067ab9 */ /* 0x000fe20000000a00 */
[----:B-1----:R-:W-:Y:S01]  /*0090*/  IMAD.SHL.U32 R0, R0, 0x4, RZ ;  /* 0x0000000400007824 */ /* 0x002fe200078e00ff */
[----:B---3--:R-:W-:-:S04]  /*00a0*/  SHF.R.S32.HI R5, RZ, 0x16, R3 ;  /* 0x00000016ff057819 */ /* 0x008fc80000011403 */
[----:B------:R-:W-:Y:S02]  /*00b0*/  LOP3.LUT R0, R0, 0x1fc, RZ, 0xc0, !PT ;  /* 0x000001fc00007812 */ /* 0x000fe400078ec0ff */
[----:B------:R-:W-:-:S03]  /*00c0*/  SGXT R5, R5, 0x1 ;  /* 0x000000010505781a */ /* 0x000fc60000000200 */
[----:B------:R-:W-:Y:S02]  /*00d0*/  IMAD R0, R3, 0x200, R0 ;  /* 0x0000020003007824 */ /* 0x000fe400078e0200 */
[----:B------:R-:W1:Y:S03]  /*00e0*/  LDC.64 R2, c[0x0][0x210] ;  /* 0x00008400ff027b82 */ /* 0x000e660000000a00 */
[----:B------:R-:W-:Y:S02]  /*00f0*/  LEA.HI R5, R5, R0, RZ, 0x6 ;  /* 0x0000000005057211 */ /* 0x000fe400078f30ff */
[----:B------:R-:W-:Y:S02]  /*0100*/  ISETP.GE.AND P4, PT, R0, 0xe100, PT ;  /* 0x0000e1000000780c */ /* 0x000fe40003f86270 */
[----:B------:R-:W-:-:S05]  /*0110*/  LOP3.LUT R5, R5, 0xffffffc0, RZ, 0xc0, !PT ;  /* 0xffffffc005057812 */ /* 0x000fca00078ec0ff */
[----:B------:R-:W-:-:S04]  /*0120*/  IMAD.IADD R5, R0, 0x1, -R5 ;  /* 0x0000000100057824 */ /* 0x000fc800078e0a05 */
[----:B--2---:R-:W-:Y:S01]  /*0130*/  IMAD.WIDE R12, R5, 0x4, R12 ;  /* 0x00000004050c7825 */ /* 0x004fe200078e020c */
[----:B------:R-:W-:-:S06]  /*0140*/  CS2R R4, SRZ ;  /* 0x0000000000047805 */ /* 0x000fcc000001ff00 */
[----:B------:R-:W2:Y:S01]  /*0150*/  @!P4 LDG.E.EL.128 R4, desc[UR4][R12.64] ;  /* 0x000000040c04c981 */ /* 0x000ea2000c2e1d00 */
[----:B-1----:R-:W-:-:S05]  /*0160*/  IMAD.WIDE R2, R0, 0x4, R2 ;  /* 0x0000000400027825 */ /* 0x002fca00078e0202 */
[----:B------:R-:W2:Y:S02]  /*0170*/  @!P4 LDG.E.128 R8, desc[UR4][R2.64] ;  /* 0x000000040208c981 */ /* 0x000ea4000c1e1d00 */
[----:B--2---:R-:W-:Y:S01]  /*0180*/  FADD R7, R7, R11 ;  /* 0x0000000b07077221 */ /* 0x004fe20000000000 */
[----:B------:R-:W-:Y:S01]  /*0190*/  FADD R6, R6, R10 ;  /* 0x0000000a06067221 */ /* 0x000fe20000000000 */
[----:B------:R-:W-:Y:S01]  /*01a0*/  FADD R5, R5, R9 ;  /* 0x0000000905057221 */ /* 0x000fe20000000000 */
[----:B------:R-:W-:Y:S02]  /*01b0*/  FADD R4, R4, R8 ;  /* 0x0000000804047221 */ /* 0x000fe40000000000 */
[----:B------:R-:W-:Y:S02]  /*01c0*/  FSETP.GE.AND P2, PT, R7, 6, PT ;  /* 0x40c000000700780b */ /* 0x000fe40003f46000 */
[----:B------:R-:W-:Y:S02]  /*01d0*/  FSETP.GE.AND P3, PT, R6, 6, PT ;  /* 0x40c000000600780b */ /* 0x000fe40003f66000 */
[----:B------:R-:W-:-:S02]  /*01e0*/  FSETP.GE.AND P0, PT, R5, 6, PT ;  /* 0x40c000000500780b */ /* 0x000fc40003f06000 */
[----:B------:R-:W-:Y:S02]  /*01f0*/  FSETP.GE.AND P1, PT, R4, 6, PT ;  /* 0x40c000000400780b */ /* 0x000fe40003f26000 */
[----:B------:R-:W-:Y:S02]  /*0200*/  FSETP.LE.OR P2, PT, R7, RZ, P2 ;  /* 0x000000ff0700720b */ /* 0x000fe40001743400 */
[----:B------:R-:W-:Y:S02]  /*0210*/  FSETP.LE.OR P3, PT, R6, RZ, P3 ;  /* 0x000000ff0600720b */ /* 0x000fe40001f63400 */
[----:B------:R-:W-:Y:S02]  /*0220*/  FSETP.LE.OR P0, PT, R5, RZ, P0 ;  /* 0x000000ff0500720b */ /* 0x000fe40000703400 */
[----:B------:R-:W-:Y:S02]  /*0230*/  FSETP.LE.OR P1, PT, R4, RZ, P1 ;  /* 0x000000ff0400720b */ /* 0x000fe40000f23400 */
[----:B------:R-:W-:-:S02]  /*0240*/  SEL R2, RZ, 0x1, !P2 ;  /* 0x00000001ff027807 */ /* 0x000fc40005000000 */
[----:B------:R-:W-:Y:S02]  /*0250*/  SEL R3, RZ, 0x1, !P3 ;  /* 0x00000001ff037807 */ /* 0x000fe40005800000 */
[----:B------:R-:W-:Y:S02]  /*0260*/  SEL R5, RZ, 0x1, !P0 ;  /* 0x00000001ff057807 */ /* 0x000fe40004000000 */
[----:B------:R-:W-:Y:S02]  /*0270*/  SEL R6, RZ, 0x1, !P1 ;  /* 0x00000001ff067807 */ /* 0x000fe40004800000 */
[----:B------:R-:W-:Y:S02]  /*0280*/  PRMT R4, R3, 0x3340, R2 ;  /* 0x0000334003047816 */ /* 0x000fe40000000002 */
[----:B------:R-:W-:Y:S02]  /*0290*/  IADD3 R2, P0, R0, UR6, RZ ;  /* 0x0000000600027c10 */ /* 0x000fe4000ff1e0ff */
[----:B------:R-:W-:-:S02]  /*02a0*/  PRMT R5, R6, 0x3340, R5 ;  /* 0x0000334006057816 */ /* 0x000fc40000000005 */
[----:B------:R-:W-:Y:S02]  /*02b0*/  LEA.HI.X.SX32 R3, R0, UR7, 0x1, P0 ;  /* 0x0000000700037c11 */ /* 0x000fe400080f0eff */
[----:B------:R-:W-:Y:S01]  /*02c0*/  PRMT R5, R5, 0x5410, R4 ;  /* 0x0000541005057816 */ /* 0x000fe20000000004 */
[----:B------:R-:W-:Y:S06]  /*02d0*/  @P4 EXIT ;  /* 0x000000000000494d */ /* 0x000fec0003800000 */
[----:B------:R-:W-:Y:S01]  /*02e0*/  STG.E desc[UR4][R2.64], R5 ;  /* 0x0000000502007986 */ /* 0x000fe2000c101904 */
[----:B------:R-:W-:Y:S05]  /*02f0*/  EXIT ;  /* 0x000000000000794d */ /* 0x000fea0003800000 */
.L_x_0:
[----:B------:R-:W-:-:S00]  /*0300*/  BRA `(.L_x_0) ;  /* 0xfffffffc00fc7947 */ /* 0x000fc0000383ffff */
[----:B------:R-:W-:-:S00]  /*0310*/  NOP ;  /* 0x0000000000007918 */ /* 0x000fc00000000000 */
        /* <DEDUP_REMOVED lines=14> */
.L_x_1:


//--------------------- .nv.constant0.triton_poi_fused_convolution_hardtanh_backward_8 --------------------------
	.section	.nv.constant0.triton_poi_fused_convolution_hardtanh_backward_8,"a",@progbits
	.sectionflags	@""
	.align	4
.nv.constant0.triton_poi_fused_convolution_hardtanh_backward_8:
	.zero		556
